	.headerflags	@"EF_CUDA_TEXMODE_UNIFIED EF_CUDA_64BIT_ADDRESS EF_CUDA_ACCELERATORS EF_CUDA_SM90 EF_CUDA_VIRTUAL_SM(EF_CUDA_SM90)"
	.elftype	@"ET_EXEC"


//--------------------- .nv.info                  --------------------------
	.section	.nv.info,"",@"SHT_CUDA_INFO"
	.align	4


	//----- nvinfo : EIATTR_REGCOUNT
	.align		4
        /*0000*/ 	.byte	0x04, 0x2f
        /*0002*/ 	.short	(.L_1 - .L_0)
	.align		4
.L_0:
        /*0004*/ 	.word	index@(triton_per_fused__softmax_1)
        /*0008*/ 	.word	0x0000001e


	//----- nvinfo : EIATTR_MIN_STACK_SIZE
	.align		4
.L_1:
        /*000c*/ 	.byte	0x04, 0x12
        /*000e*/ 	.short	(.L_3 - .L_2)
	.align		4
.L_2:
        /*0010*/ 	.word	index@(triton_per_fused__softmax_1)
        /*0014*/ 	.word	0x00000000


	//----- nvinfo : EIATTR_FRAME_SIZE
	.align		4
.L_3:
        /*0018*/ 	.byte	0x04, 0x11
        /*001a*/ 	.short	(.L_5 - .L_4)
	.align		4
.L_4:
        /*001c*/ 	.word	index@(triton_per_fused__softmax_1)
        /*0020*/ 	.word	0x00000000


	//----- nvinfo : EIATTR_MIN_STACK_SIZE
	.align		4
.L_5:
        /*0024*/ 	.byte	0x04, 0x12
        /*0026*/ 	.short	(.L_7 - .L_6)
	.align		4
.L_6:
        /*0028*/ 	.word	index@(triton_per_fused__softmax_1)
        /*002c*/ 	.word	0x00000000
.L_7:


//--------------------- .nv.info.triton_per_fused__softmax_1 --------------------------
	.section	.nv.info.triton_per_fused__softmax_1,"",@"SHT_CUDA_INFO"
	.sectionflags	@""
	.align	4


	//----- nvinfo : EIATTR_CUDA_API_VERSION
	.align		4
        /*0000*/ 	.byte	0x04, 0x37
        /*0002*/ 	.short	(.L_9 - .L_8)
.L_8:
        /*0004*/ 	.word	0x0000007c


	//----- nvinfo : EIATTR_KPARAM_INFO
	.align		4
.L_9:
        /*0008*/ 	.byte	0x04, 0x17
        /*000a*/ 	.short	(.L_11 - .L_10)
.L_10:
        /*000c*/ 	.word	0x00000000
        /*0010*/ 	.short	0x0004
        /*0012*/ 	.short	0x001c
        /*0014*/ 	.byte	0x00, 0xf0, 0x11, 0x00


	//----- nvinfo : EIATTR_KPARAM_INFO
	.align		4
.L_11:
        /*0018*/ 	.byte	0x04, 0x17
        /*001a*/ 	.short	(.L_13 - .L_12)
.L_12:
        /*001c*/ 	.word	0x00000000
        /*0020*/ 	.short	0x0003
        /*0022*/ 	.short	0x0018
        /*0024*/ 	.byte	0x00, 0xf0, 0x11, 0x00


	//----- nvinfo : EIATTR_KPARAM_INFO
	.align		4
.L_13:
        /*0028*/ 	.byte	0x04, 0x17
        /*002a*/ 	.short	(.L_15 - .L_14)
.L_14:
        /*002c*/ 	.word	0x00000000
        /*0030*/ 	.short	0x0002
        /*0032*/ 	.short	0x0010
        /*0034*/ 	.byte	0x00, 0xf4, 0x21, 0x00


	//----- nvinfo : EIATTR_KPARAM_INFO
	.align		4
.L_15:
        /*0038*/ 	.byte	0x04, 0x17
        /*003a*/ 	.short	(.L_17 - .L_16)
.L_16:
        /*003c*/ 	.word	0x00000000
        /*0040*/ 	.short	0x0001
        /*0042*/ 	.short	0x0008
        /*0044*/ 	.byte	0x00, 0xf4, 0x21, 0x00


	//----- nvinfo : EIATTR_KPARAM_INFO
	.align		4
.L_17:
        /*0048*/ 	.byte	0x04, 0x17
        /*004a*/ 	.short	(.L_19 - .L_18)
.L_18:
        /*004c*/ 	.word	0x00000000
        /*0050*/ 	.short	0x0000
        /*0052*/ 	.short	0x0000
        /*0054*/ 	.byte	0x00, 0xf4, 0x21, 0x00


	//----- nvinfo : EIATTR_SPARSE_MMA_MASK
	.align		4
.L_19:
        /*0058*/ 	.byte	0x03, 0x50
        /*005a*/ 	.short	0x0000


	//----- nvinfo : EIATTR_MAXREG_COUNT
	.align		4
        /*005c*/ 	.byte	0x03, 0x1b
        /*005e*/ 	.short	0x00ff


	//----- nvinfo : EIATTR_COOP_GROUP_MASK_REGIDS
	.align		4
        /*0060*/ 	.byte	0x04, 0x29
        /*0062*/ 	.short	(.L_21 - .L_20)


	//   ....[0]....
.L_20:
        /*0064*/ 	.word	0xffffffff


	//   ....[1]....
        /*0068*/ 	.word	0xffffffff


	//   ....[2]....
        /*006c*/ 	.word	0xffffffff


	//   ....[3]....
        /*0070*/ 	.word	0xffffffff


	//   ....[4]....
        /*0074*/ 	.word	0xffffffff


	//   ....[5]....
        /*0078*/ 	.word	0xffffffff


	//   ....[6]....
        /*007c*/ 	.word	0xffffffff


	//   ....[7]....
        /*0080*/ 	.word	0xffffffff


	//   ....[8]....
        /*0084*/ 	.word	0xffffffff


	//   ....[9]....
        /*0088*/ 	.word	0xffffffff


	//   ....[10]....
        /*008c*/ 	.word	0xffffffff


	//   ....[11]....
        /*0090*/ 	.word	0xffffffff


	//   ....[12]....
        /*0094*/ 	.word	0xffffffff


	//   ....[13]....
        /*0098*/ 	.word	0xffffffff


	//   ....[14]....
        /*009c*/ 	.word	0xffffffff


	//   ....[15]....
        /*00a0*/ 	.word	0xffffffff


	//   ....[16]....
        /*00a4*/ 	.word	0xffffffff


	//   ....[17]....
        /*00a8*/ 	.word	0xffffffff


	//----- nvinfo : EIATTR_COOP_GROUP_INSTR_OFFSETS
	.align		4
.L_21:
        /*00ac*/ 	.byte	0x04, 0x28
        /*00ae*/ 	.short	(.L_23 - .L_22)


	//   ....[0]....
.L_22:
        /*00b0*/ 	.word	0x00000200


	//   ....[1]....
        /*00b4*/ 	.word	0x00000230


	//   ....[2]....
        /*00b8*/ 	.word	0x00000260


	//   ....[3]....
        /*00bc*/ 	.word	0x00000290


	//   ....[4]....
        /*00c0*/ 	.word	0x000002e0


	//   ....[5]....
        /*00c4*/ 	.word	0x00000330


	//   ....[6]....
        /*00c8*/ 	.word	0x00000390


	//   ....[7]....
        /*00cc*/ 	.word	0x000003c0


	//   ....[8]....
        /*00d0*/ 	.word	0x00000520


	//   ....[9]....
        /*00d4*/ 	.word	0x00000730


	//   ....[10]....
        /*00d8*/ 	.word	0x00000780


	//   ....[11]....
        /*00dc*/ 	.word	0x000007a0


	//   ....[12]....
        /*00e0*/ 	.word	0x00000810


	//   ....[13]....
        /*00e4*/ 	.word	0x00000880


	//   ....[14]....
        /*00e8*/ 	.word	0x00000890


	//   ....[15]....
        /*00ec*/ 	.word	0x000008b0


	//   ....[16]....
        /*00f0*/ 	.word	0x000008c0


	//   ....[17]....
        /*00f4*/ 	.word	0x000009a0


	//----- nvinfo : EIATTR_EXIT_INSTR_OFFSETS
	.align		4
.L_23:
        /*00f8*/ 	.byte	0x04, 0x1c
        /*00fa*/ 	.short	(.L_25 - .L_24)


	//   ....[0]....
.L_24:
        /*00fc*/ 	.word	0x00000a90


	//   ....[1]....
        /*0100*/ 	.word	0x00000ae0


	//----- nvinfo : EIATTR_REQNTID
	.align		4
.L_25:
        /*0104*/ 	.byte	0x04, 0x10
        /*0106*/ 	.short	(.L_27 - .L_26)
.L_26:
        /*0108*/ 	.word	0x00000040
        /*010c*/ 	.word	0x00000001
        /*0110*/ 	.word	0x00000001


	//----- nvinfo : EIATTR_CBANK_PARAM_SIZE
	.align		4
.L_27:
        /*0114*/ 	.byte	0x03, 0x19
        /*0116*/ 	.short	0x0020


	//----- nvinfo : EIATTR_PARAM_CBANK
	.align		4
        /*0118*/ 	.byte	0x04, 0x0a
        /*011a*/ 	.short	(.L_29 - .L_28)
	.align		4
.L_28:
        /*011c*/ 	.word	index@(.nv.constant0.triton_per_fused__softmax_1)
        /*0120*/ 	.short	0x0210
        /*0122*/ 	.short	0x0020


	//----- nvinfo : EIATTR_SW_WAR
	.align		4
.L_29:
        /*0124*/ 	.byte	0x04, 0x36
        /*0126*/ 	.short	(.L_31 - .L_30)
.L_30:
        /*0128*/ 	.word	0x00000008
.L_31:


//--------------------- .nv.callgraph             --------------------------
	.section	.nv.callgraph,"",@"SHT_CUDA_CALLGRAPH"
	.align	4
	.sectionentsize	8
	.align		4
        /*0000*/ 	.word	0x00000000
	.align		4
        /*0004*/ 	.word	0xffffffff
	.align		4
        /*0008*/ 	.word	0x00000000
	.align		4
        /*000c*/ 	.word	0xfffffffe
	.align		4
        /*0010*/ 	.word	0x00000000
	.align		4
        /*0014*/ 	.word	0xfffffffd
	.align		4
        /*0018*/ 	.word	0x00000000
	.align		4
        /*001c*/ 	.word	0xfffffffc


//--------------------- .text.triton_per_fused__softmax_1 --------------------------
	.section	.text.triton_per_fused__softmax_1,"ax",@progbits
	.sectionflags	@"SHF_BARRIERS=1"
	.align	128
        .global         triton_per_fused__softmax_1
        .type           triton_per_fused__softmax_1,@function
        .size           triton_per_fused__softmax_1,(.L_x_1 - triton_per_fused__softmax_1)
        .other          triton_per_fused__softmax_1,@"STO_CUDA_ENTRY STV_DEFAULT"
triton_per_fused__softmax_1:
.text.triton_per_fused__softmax_1:
[----:B------:R-:W0:Y:S02]  /*0000*/  LDC R1, c[0x0][0x28] ;  /* 0x00000a00ff017b82 */ /* 0x000e240000000800 */
[----:B------:R-:W1:Y:S01]  /*0010*/  S2R R3, SR_CTAID.X ;  /* 0x0000000000037919 */ /* 0x000e620000002500 */
[----:B------:R-:W2:Y:S01]  /*0020*/  LDC.64 R6, c[0x0][0x210] ;  /* 0x00008400ff067b82 */ /* 0x000ea20000000a00 */
[----:B------:R-:W-:Y:S01]  /*0030*/  ULDC.64 UR6, c[0x0][0x208] ;  /* 0x0000820000067ab9 */ /* 0x000fe20000000a00 */
[----:B------:R-:W3:Y:S01]  /*0040*/  S2R R0, SR_TID.X ;  /* 0x0000000000007919 */ /* 0x000ee20000002100 */
[----:B-1----:R-:W-:Y:S02]  /*0050*/  IMAD.SHL.U32 R3, R3, 0x20, RZ ;  /* 0x0000002003037824 */ /* 0x002fe400078e00ff */
[----:B---3--:R-:W-:-:S05]  /*0060*/  IMAD.SHL.U32 R10, R0, 0x4, RZ ;  /* 0x00000004000a7824 */ /* 0x008fca00078e00ff */
[----:B------:R-:W-:-:S04]  /*0070*/  LOP3.LUT R4, R3, 0x1c, R10, 0xf8, !PT ;  /* 0x0000001c03047812 */ /* 0x000fc800078ef80a */
[----:B------:R-:W-:Y:S02]  /*0080*/  SHF.R.S32.HI R5, RZ, 0x1f, R4 ;  /* 0x0000001fff057819 */ /* 0x000fe40000011404 */
[----:B------:R-:W-:Y:S02]  /*0090*/  ISETP.GE.AND P1, PT, R4, 0x20, PT ;  /* 0x000000200400780c */ /* 0x000fe40003f26270 */
[----:B------:R-:W-:Y:S02]  /*00a0*/  LEA.HI R9, R5, R4, RZ, 0x3 ;  /* 0x0000000405097211 */ /* 0x000fe400078f18ff */
[----:B------:R-:W-:Y:S02]  /*00b0*/  LOP3.LUT R5, R0, 0x38, RZ, 0xc0, !PT ;  /* 0x0000003800057812 */ /* 0x000fe400078ec0ff */
[C---:B------:R-:W-:Y:S01]  /*00c0*/  LOP3.LUT R11, R9.reuse, 0xfffffff8, RZ, 0xc0, !PT ;  /* 0xfffffff8090b7812 */ /* 0x040fe200078ec0ff */
[----:B------:R-:W-:-:S03]  /*00d0*/  IMAD.SHL.U32 R9, R9, 0x8, RZ ;  /* 0x0000000809097824 */ /* 0x000fc600078e00ff */
[----:B------:R-:W-:Y:S02]  /*00e0*/  IADD3 R5, R5, R4, -R11 ;  /* 0x0000000405057210 */ /* 0x000fe40007ffe80b */
[----:B------:R-:W-:-:S05]  /*00f0*/  LOP3.LUT R12, R9, 0xffffffc0, RZ, 0xc0, !PT ;  /* 0xffffffc0090c7812 */ /* 0x000fca00078ec0ff */
[----:B------:R-:W-:-:S04]  /*0100*/  IMAD.IADD R5, R5, 0x1, R12 ;  /* 0x0000000105057824 */ /* 0x000fc800078e020c */
[----:B--2---:R-:W-:Y:S01]  /*0110*/  IMAD.WIDE R16, R5, 0x4, R6 ;  /* 0x0000000405107825 */ /* 0x004fe200078e0206 */
[----:B------:R-:W-:Y:S02]  /*0120*/  CS2R R4, SRZ ;  /* 0x0000000000047805 */ /* 0x000fe4000001ff00 */
[----:B------:R-:W-:-:S06]  /*0130*/  CS2R R6, SRZ ;  /* 0x0000000000067805 */ /* 0x000fcc000001ff00 */
[----:B------:R1:W2:Y:S01]  /*0140*/  @!P1 LDG.E.128 R4, desc[UR6][R16.64] ;  /* 0x0000000610049981 */ /* 0x0002a2000c1e1d00 */
[----:B------:R-:W3:Y:S01]  /*0150*/  S2UR UR5, SR_CgaCtaId ;  /* 0x00000000000579c3 */ /* 0x000ee20000008800 */
[----:B------:R-:W-:Y:S01]  /*0160*/  UMOV UR4, 0x400 ;  /* 0x0000040000047882 */ /* 0x000fe20000000000 */
[----:B-1----:R-:W-:Y:S01]  /*0170*/  LOP3.LUT R17, R10, 0x1c, RZ, 0xc0, !PT ;  /* 0x0000001c0a117812 */ /* 0x002fe200078ec0ff */
[----:B------:R-:W-:-:S04]  /*0180*/  IMAD.SHL.U32 R16, R0, 0x4, RZ ;  /* 0x0000000400107824 */ /* 0x000fc800078e00ff */
[----:B------:R-:W-:Y:S01]  /*0190*/  IMAD.SHL.U32 R10, R17, 0x8, RZ ;  /* 0x00000008110a7824 */ /* 0x000fe200078e00ff */
[----:B---3--:R-:W-:Y:S01]  /*01a0*/  UPRMT UR4, UR5, 0x654, UR4 ;  /* 0x0000065405047896 */ /* 0x008fe20008000004 */
[----:B--2---:R-:W-:Y:S02]  /*01b0*/  SEL R11, R4, RZ, !P1 ;  /* 0x000000ff040b7207 */ /* 0x004fe40004800000 */
[----:B------:R-:W-:Y:S02]  /*01c0*/  SEL R12, R5, RZ, !P1 ;  /* 0x000000ff050c7207 */ /* 0x000fe40004800000 */
[----:B------:R-:W-:Y:S02]  /*01d0*/  FSEL R4, R11, -INF , !P1 ;  /* 0xff8000000b047808 */ /* 0x000fe40004800000 */
[----:B------:R-:W-:Y:S02]  /*01e0*/  FSEL R18, R12, -INF , !P1 ;  /* 0xff8000000c127808 */ /* 0x000fe40004800000 */
[----:B------:R-:W-:Y:S01]  /*01f0*/  SEL R13, R6, RZ, !P1 ;  /* 0x000000ff060d7207 */ /* 0x000fe20004800000 */
[----:B------:R-:W1:Y:S01]  /*0200*/  SHFL.BFLY PT, R9, R4, 0x10, 0x1f ;  /* 0x0e001f0004097f89 */ /* 0x000e6200000e0000 */
[----:B------:R-:W-:-:S02]  /*0210*/  SEL R14, R7, RZ, !P1 ;  /* 0x000000ff070e7207 */ /* 0x000fc40004800000 */
[----:B------:R-:W-:Y:S01]  /*0220*/  FSEL R19, R13, -INF , !P1 ;  /* 0xff8000000d137808 */ /* 0x000fe20004800000 */
[----:B------:R-:W2:Y:S01]  /*0230*/  SHFL.BFLY PT, R7, R18, 0x10, 0x1f ;  /* 0x0e001f0012077f89 */ /* 0x000ea200000e0000 */
[----:B------:R-:W-:Y:S02]  /*0240*/  FSEL R20, R14, -INF , !P1 ;  /* 0xff8000000e147808 */ /* 0x000fe40004800000 */
[----:B------:R-:W-:Y:S01]  /*0250*/  FSETP.NAN.AND P2, PT, R4, R4, PT ;  /* 0x000000040400720b */ /* 0x000fe20003f48000 */
[----:B------:R-:W3:Y:S01]  /*0260*/  SHFL.BFLY PT, R6, R19, 0x10, 0x1f ;  /* 0x0e001f0013067f89 */ /* 0x000ee200000e0000 */
[----:B------:R-:W-:Y:S02]  /*0270*/  FSETP.NAN.AND P3, PT, R18, R18, PT ;  /* 0x000000121200720b */ /* 0x000fe40003f68000 */
[----:B------:R-:W-:Y:S01]  /*0280*/  FSETP.NAN.AND P4, PT, R20, R20, PT ;  /* 0x000000141400720b */ /* 0x000fe20003f88000 */
[----:B------:R-:W4:Y:S01]  /*0290*/  SHFL.BFLY PT, R15, R20, 0x10, 0x1f ;  /* 0x0e001f00140f7f89 */ /* 0x000f2200000e0000 */
[----:B-1----:R-:W-:-:S13]  /*02a0*/  FSETP.GT.AND P0, PT, R4, R9, PT ;  /* 0x000000090400720b */ /* 0x002fda0003f04000 */
[----:B------:R-:W-:Y:S02]  /*02b0*/  @!P0 FSEL R4, R4, R9, P2 ;  /* 0x0000000904048208 */ /* 0x000fe40001000000 */
[C---:B------:R-:W-:Y:S02]  /*02c0*/  FSETP.NAN.AND P2, PT, R19.reuse, R19, PT ;  /* 0x000000131300720b */ /* 0x040fe40003f48000 */
[CC--:B--2---:R-:W-:Y:S01]  /*02d0*/  FSETP.GT.AND P0, PT, R18.reuse, R7.reuse, PT ;  /* 0x000000071200720b */ /* 0x0c4fe20003f04000 */
[----:B------:R-:W1:Y:S01]  /*02e0*/  SHFL.BFLY PT, R5, R4, 0x8, 0x1f ;  /* 0x0d001f0004057f89 */ /* 0x000e6200000e0000 */
[----:B------:R-:W-:Y:S02]  /*02f0*/  SHF.R.U32.HI R9, RZ, 0x5, R0 ;  /* 0x00000005ff097819 */ /* 0x000fe40000011600 */
[----:B------:R-:W-:Y:S02]  /*0300*/  @!P3 FSEL R18, R18, R7, P0 ;  /* 0x000000071212b208 */ /* 0x000fe40000000000 */
[----:B---3--:R-:W-:-:S02]  /*0310*/  FSETP.GT.AND P0, PT, R19, R6, PT ;  /* 0x000000061300720b */ /* 0x008fc40003f04000 */
[CC--:B----4-:R-:W-:Y:S01]  /*0320*/  FSETP.GT.AND P3, PT, R20.reuse, R15.reuse, PT ;  /* 0x0000000f1400720b */ /* 0x0d0fe20003f64000 */
[----:B------:R-:W2:Y:S01]  /*0330*/  SHFL.BFLY PT, R7, R18, 0x8, 0x1f ;  /* 0x0d001f0012077f89 */ /* 0x000ea200000e0000 */
[----:B------:R-:W-:Y:S02]  /*0340*/  SGXT.U32 R9, R9, 0x1 ;  /* 0x000000010909781a */ /* 0x000fe40000000000 */
[----:B------:R-:W-:Y:S02]  /*0350*/  @!P2 FSEL R19, R19, R6, P0 ;  /* 0x000000061313a208 */ /* 0x000fe40000000000 */
[----:B------:R-:W-:Y:S01]  /*0360*/  @!P4 FSEL R20, R20, R15, P3 ;  /* 0x0000000f1414c208 */ /* 0x000fe20001800000 */
[----:B------:R-:W-:Y:S01]  /*0370*/  IMAD.SHL.U32 R15, R9, 0x4, RZ ;  /* 0x00000004090f7824 */ /* 0x000fe200078e00ff */
[----:B------:R-:W-:Y:S01]  /*0380*/  FSETP.NAN.AND P3, PT, R4, R4, PT ;  /* 0x000000040400720b */ /* 0x000fe20003f68000 */
[----:B------:R-:W3:Y:S01]  /*0390*/  SHFL.BFLY PT, R6, R19, 0x8, 0x1f ;  /* 0x0d001f0013067f89 */ /* 0x000ee200000e0000 */
[----:B------:R-:W-:-:S02]  /*03a0*/  FSETP.NAN.AND P6, PT, R20, R20, PT ;  /* 0x000000141400720b */ /* 0x000fc40003fc8000 */
[----:B------:R-:W-:Y:S01]  /*03b0*/  LOP3.LUT R15, R10, R15, RZ, 0xfc, !PT ;  /* 0x0000000f0a0f7212 */ /* 0x000fe200078efcff */
[----:B------:R-:W4:Y:S01]  /*03c0*/  SHFL.BFLY PT, R21, R20, 0x8, 0x1f ;  /* 0x0d001f0014157f89 */ /* 0x000f2200000e0000 */
[----:B-1----:R-:W-:Y:S02]  /*03d0*/  FSETP.GT.AND P2, PT, R4, R5, PT ;  /* 0x000000050400720b */ /* 0x002fe40003f44000 */
[----:B--2---:R-:W-:-:S11]  /*03e0*/  FSETP.GT.AND P0, PT, R18, R7, PT ;  /* 0x000000071200720b */ /* 0x004fd60003f04000 */
[----:B------:R-:W-:Y:S02]  /*03f0*/  @!P2 SEL R4, R4, R5, P3 ;  /* 0x000000050404a207 */ /* 0x000fe40001800000 */
[----:B------:R-:W-:Y:S02]  /*0400*/  FSETP.NAN.AND P3, PT, R18, R18, PT ;  /* 0x000000121200720b */ /* 0x000fe40003f68000 */
[----:B---3--:R-:W-:Y:S02]  /*0410*/  FSETP.GT.AND P4, PT, R19, R6, PT ;  /* 0x000000061300720b */ /* 0x008fe40003f84000 */
[----:B------:R-:W-:Y:S02]  /*0420*/  LOP3.LUT P2, RZ, R0, 0x18, RZ, 0xc0, !PT ;  /* 0x0000001800ff7812 */ /* 0x000fe4000784c0ff */
[----:B----4-:R-:W-:Y:S02]  /*0430*/  FSETP.GT.AND P5, PT, R20, R21, PT ;  /* 0x000000151400720b */ /* 0x010fe40003fa4000 */
[----:B------:R-:W-:-:S02]  /*0440*/  @!P0 SEL R18, R18, R7, P3 ;  /* 0x0000000712128207 */ /* 0x000fc40001800000 */
[----:B------:R-:W-:Y:S02]  /*0450*/  FSETP.NAN.AND P0, PT, R19, R19, PT ;  /* 0x000000131300720b */ /* 0x000fe40003f08000 */
[----:B------:R-:W-:-:S03]  /*0460*/  ISETP.GE.AND P3, PT, R0, 0x40, PT ;  /* 0x000000400000780c */ /* 0x000fc60003f66270 */
[----:B------:R-:W-:Y:S02]  /*0470*/  @!P4 SEL R19, R19, R6, P0 ;  /* 0x000000061313c207 */ /* 0x000fe40000000000 */
[----:B------:R-:W-:Y:S01]  /*0480*/  @!P2 STS [R15+UR4], R4 ;  /* 0x000000040f00a988 */ /* 0x000fe20008000804 */
[----:B------:R-:W-:Y:S02]  /*0490*/  LOP3.LUT R6, R0, 0x1, RZ, 0xc0, !PT ;  /* 0x0000000100067812 */ /* 0x000fe400078ec0ff */
[----:B------:R-:W-:Y:S01]  /*04a0*/  @!P5 SEL R20, R20, R21, P6 ;  /* 0x000000151414d207 */ /* 0x000fe20003000000 */
[----:B------:R-:W-:Y:S01]  /*04b0*/  @!P2 STS [R15+UR4+0x8], R18 ;  /* 0x000008120f00a988 */ /* 0x000fe20008000804 */
[----:B------:R-:W-:-:S03]  /*04c0*/  ISETP.NE.U32.AND P0, PT, R6, 0x1, PT ;  /* 0x000000010600780c */ /* 0x000fc60003f05070 */
[----:B------:R-:W-:Y:S01]  /*04d0*/  @!P2 STS [R15+UR4+0x10], R19 ;  /* 0x000010130f00a988 */ /* 0x000fe20008000804 */
[----:B------:R-:W-:-:S03]  /*04e0*/  ISETP.LT.AND P0, PT, R0, 0x40, P0 ;  /* 0x000000400000780c */ /* 0x000fc60000701270 */
[----:B------:R-:W-:Y:S01]  /*04f0*/  @!P2 STS [R15+UR4+0x18], R20 ;  /* 0x000018140f00a988 */ /* 0x000fe20008000804 */
[----:B------:R-:W-:Y:S06]  /*0500*/  BAR.SYNC.DEFER_BLOCKING 0x0 ;  /* 0x0000000000007b1d */ /* 0x000fec0000010000 */
[----:B------:R-:W1:Y:S04]  /*0510*/  @!P3 LDS R8, [R16+UR4] ;  /* 0x000000041008b984 */ /* 0x000e680008000800 */
[----:B-1----:R-:W1:Y:S01]  /*0520*/  SHFL.BFLY PT, R5, R8, 0x1, 0x1f ;  /* 0x0c201f0008057f89 */ /* 0x002e6200000e0000 */
[----:B------:R-:W-:-:S02]  /*0530*/  FSETP.NAN.AND P5, PT, R8, R8, PT ;  /* 0x000000080800720b */ /* 0x000fc40003fa8000 */
[----:B-1----:R-:W-:-:S04]  /*0540*/  FSETP.GT.AND P4, PT, R8, R5, PT ;  /* 0x000000050800720b */ /* 0x002fc80003f84000 */
[----:B------:R-:W-:-:S04]  /*0550*/  SEL R5, R8, R5, P4 ;  /* 0x0000000508057207 */ /* 0x000fc80002000000 */
[----:B------:R-:W-:-:S05]  /*0560*/  SEL R19, R8, R5, P5 ;  /* 0x0000000508137207 */ /* 0x000fca0002800000 */
[----:B------:R-:W-:Y:S01]  /*0570*/  @P0 STS [R16+UR4], R19 ;  /* 0x0000001310000988 */ /* 0x000fe20008000804 */
[----:B------:R-:W-:Y:S06]  /*0580*/  BAR.SYNC.DEFER_BLOCKING 0x0 ;  /* 0x0000000000007b1d */ /* 0x000fec0000010000 */
[----:B------:R-:W1:Y:S04]  /*0590*/  LDS R4, [R10+UR4] ;  /* 0x000000040a047984 */ /* 0x000e680008000800 */
[----:B------:R-:W2:Y:S04]  /*05a0*/  LDS R5, [R10+UR4+0x8] ;  /* 0x000008040a057984 */ /* 0x000ea80008000800 */
[----:B------:R-:W3:Y:S04]  /*05b0*/  LDS R6, [R10+UR4+0x10] ;  /* 0x000010040a067984 */ /* 0x000ee80008000800 */
[----:B------:R-:W4:Y:S01]  /*05c0*/  LDS R7, [R10+UR4+0x18] ;  /* 0x000018040a077984 */ /* 0x000f220008000800 */
[----:B-1----:R-:W-:-:S04]  /*05d0*/  FADD R11, R11, -R4 ;  /* 0x800000040b0b7221 */ /* 0x002fc80000000000 */
[----:B------:R-:W-:Y:S01]  /*05e0*/  FMUL R11, R11, 1.4426950216293334961 ;  /* 0x3fb8aa3b0b0b7820 */ /* 0x000fe20000400000 */
[----:B--2---:R-:W-:Y:S01]  /*05f0*/  FADD R12, R12, -R5 ;  /* 0x800000050c0c7221 */ /* 0x004fe20000000000 */
[----:B---3--:R-:W-:Y:S01]  /*0600*/  FADD R13, R13, -R6 ;  /* 0x800000060d0d7221 */ /* 0x008fe20000000000 */
[----:B------:R-:W-:Y:S02]  /*0610*/  BAR.SYNC.DEFER_BLOCKING 0x0 ;  /* 0x0000000000007b1d */ /* 0x000fe40000010000 */
[----:B------:R-:W-:Y:S01]  /*0620*/  FSETP.GEU.AND P6, PT, R11, -126, PT ;  /* 0xc2fc00000b00780b */ /* 0x000fe20003fce000 */
[----:B------:R-:W-:Y:S01]  /*0630*/  FMUL R12, R12, 1.4426950216293334961 ;  /* 0x3fb8aa3b0c0c7820 */ /* 0x000fe20000400000 */
[----:B----4-:R-:W-:Y:S01]  /*0640*/  FADD R14, R14, -R7 ;  /* 0x800000070e0e7221 */ /* 0x010fe20000000000 */
[----:B------:R-:W-:-:S03]  /*0650*/  FMUL R18, R13, 1.4426950216293334961 ;  /* 0x3fb8aa3b0d127820 */ /* 0x000fc60000400000 */
[----:B------:R-:W-:Y:S01]  /*0660*/  FMUL R14, R14, 1.4426950216293334961 ;  /* 0x3fb8aa3b0e0e7820 */ /* 0x000fe20000400000 */
[----:B------:R-:W-:Y:S02]  /*0670*/  FSETP.GEU.AND P5, PT, R12, -126, PT ;  /* 0xc2fc00000c00780b */ /* 0x000fe40003fae000 */
[----:B------:R-:W-:-:S04]  /*0680*/  FSETP.GEU.AND P4, PT, R18, -126, PT ;  /* 0xc2fc00001200780b */ /* 0x000fc80003f8e000 */
[----:B------:R-:W-:-:S04]  /*0690*/  @!P6 FMUL R11, R11, 0.5 ;  /* 0x3f0000000b0be820 */ /* 0x000fc80000400000 */
[----:B------:R-:W1:Y:S03]  /*06a0*/  MUFU.EX2 R8, R11 ;  /* 0x0000000b00087308 */ /* 0x000e660000000800 */
[----:B------:R-:W-:Y:S02]  /*06b0*/  @!P5 FMUL R12, R12, 0.5 ;  /* 0x3f0000000c0cd820 */ /* 0x000fe40000400000 */
[----:B------:R-:W-:-:S03]  /*06c0*/  @!P4 FMUL R18, R18, 0.5 ;  /* 0x3f0000001212c820 */ /* 0x000fc60000400000 */
[----:B------:R-:W2:Y:S01]  /*06d0*/  MUFU.EX2 R13, R12 ;  /* 0x0000000c000d7308 */ /* 0x000ea20000000800 */
[----:B-1----:R-:W-:Y:S01]  /*06e0*/  @!P6 FMUL R8, R8, R8 ;  /* 0x000000080808e220 */ /* 0x002fe20000400000 */
[----:B------:R-:W-:-:S06]  /*06f0*/  FSETP.GEU.AND P6, PT, R14, -126, PT ;  /* 0xc2fc00000e00780b */ /* 0x000fcc0003fce000 */
[----:B------:R-:W1:Y:S01]  /*0700*/  MUFU.EX2 R11, R18 ;  /* 0x00000012000b7308 */ /* 0x000e620000000800 */
[----:B------:R-:W-:Y:S01]  /*0710*/  FSEL R8, R8, RZ, !P1 ;  /* 0x000000ff08087208 */ /* 0x000fe20004800000 */
[----:B--2---:R-:W-:-:S04]  /*0720*/  @!P5 FMUL R13, R13, R13 ;  /* 0x0000000d0d0dd220 */ /* 0x004fc80000400000 */
[----:B------:R-:W2:Y:S01]  /*0730*/  SHFL.BFLY PT, R21, R8, 0x10, 0x1f ;  /* 0x0e001f0008157f89 */ /* 0x000ea200000e0000 */
[----:B------:R-:W-:Y:S01]  /*0740*/  FSEL R13, R13, RZ, !P1 ;  /* 0x000000ff0d0d7208 */ /* 0x000fe20004800000 */
[----:B------:R-:W-:Y:S01]  /*0750*/  @!P6 FMUL R14, R14, 0.5 ;  /* 0x3f0000000e0ee820 */ /* 0x000fe20000400000 */
[----:B-1----:R-:W-:-:S03]  /*0760*/  @!P4 FMUL R11, R11, R11 ;  /* 0x0000000b0b0bc220 */ /* 0x002fc60000400000 */
[----:B------:R-:W1:Y:S01]  /*0770*/  MUFU.EX2 R19, R14 ;  /* 0x0000000e00137308 */ /* 0x000e620000000800 */
[----:B------:R-:W3:Y:S01]  /*0780*/  SHFL.BFLY PT, R12, R13, 0x10, 0x1f ;  /* 0x0e001f000d0c7f89 */ /* 0x000ee200000e0000 */
[----:B------:R-:W-:-:S05]  /*0790*/  FSEL R11, R11, RZ, !P1 ;  /* 0x000000ff0b0b7208 */ /* 0x000fca0004800000 */
[----:B------:R-:W4:Y:S01]  /*07a0*/  SHFL.BFLY PT, R18, R11, 0x10, 0x1f ;  /* 0x0e001f000b127f89 */ /* 0x000f2200000e0000 */
[----:B-1----:R-:W-:Y:S01]  /*07b0*/  @!P6 FMUL R19, R19, R19 ;  /* 0x000000131313e220 */ /* 0x002fe20000400000 */
[----:B--2---:R-:W-:Y:S01]  /*07c0*/  FADD R21, R8, R21 ;  /* 0x0000001508157221 */ /* 0x004fe20000000000 */
[----:B------:R-:W-:-:S03]  /*07d0*/  VIADD R8, R10, UR4 ;  /* 0x000000040a087c36 */ /* 0x000fc60008000000 */
[----:B------:R-:W-:Y:S01]  /*07e0*/  FSEL R19, R19, RZ, !P1 ;  /* 0x000000ff13137208 */ /* 0x000fe20004800000 */
[----:B------:R-:W-:Y:S01]  /*07f0*/  IMAD R17, R17, -0x4, R8 ;  /* 0xfffffffc11117824 */ /* 0x000fe200078e0208 */
[----:B------:R-:W-:-:S03]  /*0800*/  LOP3.LUT R8, R0, 0x1f, RZ, 0xc0, !PT ;  /* 0x0000001f00087812 */ /* 0x000fc600078ec0ff */
[----:B------:R-:W1:Y:S01]  /*0810*/  SHFL.BFLY PT, R20, R19, 0x10, 0x1f ;  /* 0x0e001f0013147f89 */ /* 0x000e6200000e0000 */
[----:B---3--:R-:W-:Y:S01]  /*0820*/  FADD R14, R13, R12 ;  /* 0x0000000c0d0e7221 */ /* 0x008fe20000000000 */
[----:B------:R-:W-:Y:S02]  /*0830*/  LEA R8, R8, UR4, 0x2 ;  /* 0x0000000408087c11 */ /* 0x000fe4000f8e10ff */
[----:B------:R-:W-:Y:S01]  /*0840*/  STS.128 [R17], R4 ;  /* 0x0000000411007388 */ /* 0x000fe20000000c00 */
[----:B------:R-:W-:Y:S01]  /*0850*/  BAR.SYNC.DEFER_BLOCKING 0x0 ;  /* 0x0000000000007b1d */ /* 0x000fe20000010000 */
[----:B----4-:R-:W-:Y:S01]  /*0860*/  FADD R18, R11, R18 ;  /* 0x000000120b127221 */ /* 0x010fe20000000000 */
[----:B------:R-:W-:-:S04]  /*0870*/  LOP3.LUT R11, R3, 0x1f, R0, 0xf8, !PT ;  /* 0x0000001f030b7812 */ /* 0x000fc800078ef800 */
[----:B------:R-:W2:Y:S04]  /*0880*/  SHFL.BFLY PT, R23, R14, 0x8, 0x1f ;  /* 0x0d001f000e177f89 */ /* 0x000ea800000e0000 */
[----:B------:R-:W3:Y:S01]  /*0890*/  SHFL.BFLY PT, R12, R21, 0x8, 0x1f ;  /* 0x0d001f00150c7f89 */ /* 0x000ee200000e0000 */
[----:B-1----:R-:W-:-:S03]  /*08a0*/  FADD R20, R19, R20 ;  /* 0x0000001413147221 */ /* 0x002fc60000000000 */
[----:B------:R-:W1:Y:S04]  /*08b0*/  SHFL.BFLY PT, R25, R18, 0x8, 0x1f ;  /* 0x0d001f0012197f89 */ /* 0x000e6800000e0000 */
[----:B------:R-:W4:Y:S04]  /*08c0*/  SHFL.BFLY PT, R27, R20, 0x8, 0x1f ;  /* 0x0d001f00141b7f89 */ /* 0x000f2800000e0000 */
[----:B------:R-:W-:Y:S01]  /*08d0*/  LDS R19, [R8] ;  /* 0x0000000008137984 */ /* 0x000fe20000000800 */
[----:B--2---:R-:W-:Y:S01]  /*08e0*/  FADD R22, R14, R23 ;  /* 0x000000170e167221 */ /* 0x004fe20000000000 */
[----:B------:R-:W-:Y:S01]  /*08f0*/  BAR.SYNC.DEFER_BLOCKING 0x0 ;  /* 0x0000000000007b1d */ /* 0x000fe20000010000 */
[----:B---3--:R-:W-:Y:S01]  /*0900*/  FADD R12, R21, R12 ;  /* 0x0000000c150c7221 */ /* 0x008fe20000000000 */
[----:B-1----:R-:W-:Y:S01]  /*0910*/  FADD R24, R18, R25 ;  /* 0x0000001912187221 */ /* 0x002fe20000000000 */
[----:B----4-:R-:W-:-:S03]  /*0920*/  FADD R14, R20, R27 ;  /* 0x0000001b140e7221 */ /* 0x010fc60000000000 */
[----:B------:R1:W-:Y:S04]  /*0930*/  @!P2 STS [R15+UR4], R12 ;  /* 0x0000000c0f00a988 */ /* 0x0003e80008000804 */
[----:B------:R-:W-:Y:S04]  /*0940*/  @!P2 STS [R15+UR4+0x8], R22 ;  /* 0x000008160f00a988 */ /* 0x000fe80008000804 */
[----:B------:R-:W-:Y:S01]  /*0950*/  @!P2 STS [R15+UR4+0x10], R24 ;  /* 0x000010180f00a988 */ /* 0x000fe20008000804 */
[----:B-1----:R-:W1:Y:S03]  /*0960*/  LDC.64 R12, c[0x0][0x218] ;  /* 0x00008600ff0c7b82 */ /* 0x002e660000000a00 */
[----:B------:R-:W-:Y:S05]  /*0970*/  @!P2 STS [R15+UR4+0x18], R14 ;  /* 0x0000180e0f00a988 */ /* 0x000fea0008000804 */
[----:B------:R-:W-:Y:S06]  /*0980*/  BAR.SYNC.DEFER_BLOCKING 0x0 ;  /* 0x0000000000007b1d */ /* 0x000fec0000010000 */
[----:B------:R-:W2:Y:S04]  /*0990*/  @!P3 LDS R2, [R16+UR4] ;  /* 0x000000041002b984 */ /* 0x000ea80008000800 */
[----:B--2---:R-:W2:Y:S02]  /*09a0*/  SHFL.BFLY PT, R5, R2, 0x1, 0x1f ;  /* 0x0c201f0002057f89 */ /* 0x004ea400000e0000 */
[----:B--2---:R-:W-:Y:S01]  /*09b0*/  FADD R21, R2, R5 ;  /* 0x0000000502157221 */ /* 0x004fe20000000000 */
[----:B-1----:R-:W-:-:S04]  /*09c0*/  IMAD.WIDE R2, R11, 0x4, R12 ;  /* 0x000000040b027825 */ /* 0x002fc800078e020c */
[----:B------:R-:W-:Y:S01]  /*09d0*/  @P0 STS [R16+UR4], R21 ;  /* 0x0000001510000988 */ /* 0x000fe20008000804 */
[----:B------:R-:W-:Y:S01]  /*09e0*/  BAR.SYNC.DEFER_BLOCKING 0x0 ;  /* 0x0000000000007b1d */ /* 0x000fe20000010000 */
[----:B------:R-:W-:-:S04]  /*09f0*/  ISETP.GE.AND P0, PT, R11, 0x20, PT ;  /* 0x000000200b00780c */ /* 0x000fc80003f06270 */
[----:B------:R-:W-:Y:S01]  /*0a00*/  ISETP.EQ.AND P0, PT, R9, RZ, !P0 ;  /* 0x000000ff0900720c */ /* 0x000fe20004702270 */
[----:B------:R-:W-:Y:S04]  /*0a10*/  LDS R4, [R10+UR4] ;  /* 0x000000040a047984 */ /* 0x000fe80008000800 */
[----:B------:R-:W-:Y:S04]  /*0a20*/  LDS R5, [R10+UR4+0x8] ;  /* 0x000008040a057984 */ /* 0x000fe80008000800 */
[----:B------:R-:W-:Y:S04]  /*0a30*/  LDS R6, [R10+UR4+0x10] ;  /* 0x000010040a067984 */ /* 0x000fe80008000800 */
[----:B------:R-:W1:Y:S01]  /*0a40*/  LDS R7, [R10+UR4+0x18] ;  /* 0x000018040a077984 */ /* 0x000e620008000800 */
[----:B------:R-:W-:Y:S06]  /*0a50*/  BAR.SYNC.DEFER_BLOCKING 0x0 ;  /* 0x0000000000007b1d */ /* 0x000fec0000010000 */
[----:B-1----:R1:W-:Y:S02]  /*0a60*/  STS.128 [R17], R4 ;  /* 0x0000000411007388 */ /* 0x0023e40000000c00 */
[----:B------:R-:W-:Y:S06]  /*0a70*/  BAR.SYNC.DEFER_BLOCKING 0x0 ;  /* 0x0000000000007b1d */ /* 0x000fec0000010000 */
[----:B------:R1:W-:Y:S01]  /*0a80*/  @P0 STG.E desc[UR6][R2.64], R19 ;  /* 0x0000001302000986 */ /* 0x0003e2000c101906 */
[----:B------:R-:W-:Y:S05]  /*0a90*/  @!P0 EXIT ;  /* 0x000000000000894d */ /* 0x000fea0003800000 */
[----:B-1----:R-:W0:Y:S01]  /*0aa0*/  LDS R5, [R8] ;  /* 0x0000000008057984 */ /* 0x002e220000000800 */
[----:B------:R-:W1:Y:S02]  /*0ab0*/  LDC.64 R2, c[0x0][0x220] ;  /* 0x00008800ff027b82 */ /* 0x000e640000000a00 */
[----:B-1----:R-:W-:-:S05]  /*0ac0*/  IMAD.WIDE R2, R11, 0x4, R2 ;  /* 0x000000040b027825 */ /* 0x002fca00078e0202 */
[----:B0-----:R-:W-:Y:S01]  /*0ad0*/  STG.E desc[UR6][R2.64], R5 ;  /* 0x0000000502007986 */ /* 0x001fe2000c101906 */
[----:B------:R-:W-:Y:S05]  /*0ae0*/  EXIT ;  /* 0x000000000000794d */ /* 0x000fea0003800000 */
.L_x_0:
[----:B------:R-:W-:-:S00]  /*0af0*/  BRA `(.L_x_0) ;  /* 0xfffffffc00fc7947 */ /* 0x000fc0000383ffff */
[----:B------:R-:W-:-:S00]  /*0b00*/  NOP ;  /* 0x0000000000007918 */ /* 0x000fc00000000000 */
[----:B------:R-:W-:-:S00]  /*0b10*/  NOP ;  /* 0x0000000000007918 */ /* 0x000fc00000000000 */
[----:B------:R-:W-:-:S00]  /*0b20*/  NOP ;  /* 0x0000000000007918 */ /* 0x000fc00000000000 */
[----:B------:R-:W-:-:S00]  /*0b30*/  NOP ;  /* 0x0000000000007918 */ /* 0x000fc00000000000 */
[----:B------:R-:W-:-:S00]  /*0b40*/  NOP ;  /* 0x0000000000007918 */ /* 0x000fc00000000000 */
[----:B------:R-:W-:-:S00]  /*0b50*/  NOP ;  /* 0x0000000000007918 */ /* 0x000fc00000000000 */
[----:B------:R-:W-:-:S00]  /*0b60*/  NOP ;  /* 0x0000000000007918 */ /* 0x000fc00000000000 */
[----:B------:R-:W-:-:S00]  /*0b70*/  NOP ;  /* 0x0000000000007918 */ /* 0x000fc00000000000 */
.L_x_1:


//--------------------- .nv.shared.triton_per_fused__softmax_1 --------------------------
	.section	.nv.shared.triton_per_fused__softmax_1,"aw",@nobits
	.sectionflags	@""
	.align	16
	.zero		1024


//--------------------- .nv.constant0.triton_per_fused__softmax_1 --------------------------
	.section	.nv.constant0.triton_per_fused__softmax_1,"a",@progbits
	.sectionflags	@""
	.align	4
.nv.constant0.triton_per_fused__softmax_1:
	.zero		560
